//
// Generated by NVIDIA NVVM Compiler
//
// Compiler Build ID: CL-36424714
// Cuda compilation tools, release 13.0, V13.0.88
// Based on NVVM 20.0.0
//

.version 9.0
.target sm_100
.address_size 64

	// .globl	_Z10sum_primesPiPy
// _ZZ10sum_primesPiPyE4sums has been demoted

.visible .entry _Z10sum_primesPiPy(
	.param .u64 .ptr .align 1 _Z10sum_primesPiPy_param_0,
	.param .u64 .ptr .align 1 _Z10sum_primesPiPy_param_1
)
{
	.reg .pred 	%p<9>;
	.reg .b32 	%r<27>;
	.reg .b64 	%rd<81>;
	.reg .b64 	%fd<3>;
	// demoted variable
	.shared .align 8 .b8 _ZZ10sum_primesPiPyE4sums[8192];
	ld.param.u64 	%rd7, [_Z10sum_primesPiPy_param_0];
	ld.param.u64 	%rd6, [_Z10sum_primesPiPy_param_1];
	cvta.to.global.u64 	%rd8, %rd7;
	ld.global.u32 	%r1, [%rd8];
	mov.u32 	%r2, %tid.x;
	mov.u32 	%r13, %ctaid.x;
	mov.u32 	%r14, %ntid.x;
	mad.lo.s32 	%r15, %r13, %r14, %r2;
	shl.b32 	%r16, %r2, 3;
	mov.u32 	%r17, _ZZ10sum_primesPiPyE4sums;
	add.s32 	%r3, %r17, %r16;
	mov.b64 	%rd9, 0;
	st.shared.u64 	[%r3], %rd9;
	setp.lt.u32 	%p1, %r15, 2;
	shl.b32 	%r4, %r14, 6;
	selp.b32 	%r18, %r4, 0, %p1;
	add.s32 	%r24, %r18, %r15;
	setp.ge.u32 	%p2, %r24, %r1;
	@%p2 bra 	$L__BB0_8;
	mov.b64 	%rd79, 0;
$L__BB0_2:
	cvt.rn.f64.u32 	%fd1, %r24;
	sqrt.rn.f64 	%fd2, %fd1;
	cvt.rzi.u32.f64 	%r7, %fd2;
	setp.lt.u32 	%p3, %r7, 2;
	@%p3 bra 	$L__BB0_6;
	mov.b32 	%r25, 2;
	bra.uni 	$L__BB0_5;
$L__BB0_4:
	add.s32 	%r25, %r25, 1;
	setp.gt.u32 	%p5, %r25, %r7;
	@%p5 bra 	$L__BB0_6;
$L__BB0_5:
	rem.u32 	%r20, %r24, %r25;
	setp.eq.s32 	%p4, %r20, 0;
	@%p4 bra 	$L__BB0_7;
	bra.uni 	$L__BB0_4;
$L__BB0_6:
	cvt.u64.u32 	%rd11, %r24;
	add.s64 	%rd79, %rd79, %rd11;
	st.shared.u64 	[%r3], %rd79;
$L__BB0_7:
	add.s32 	%r24, %r24, %r4;
	setp.lt.u32 	%p6, %r24, %r1;
	@%p6 bra 	$L__BB0_2;
$L__BB0_8:
	bar.sync 	0;
	setp.ne.s32 	%p7, %r2, 0;
	@%p7 bra 	$L__BB0_12;
	mov.b64 	%rd80, 0;
	mov.b32 	%r26, 128;
$L__BB0_10:
	add.s32 	%r23, %r17, %r26;
	ld.shared.u64 	%rd13, [%r23+-128];
	add.s64 	%rd14, %rd13, %rd80;
	ld.shared.u64 	%rd15, [%r23+-120];
	add.s64 	%rd16, %rd15, %rd14;
	ld.shared.u64 	%rd17, [%r23+-112];
	add.s64 	%rd18, %rd17, %rd16;
	ld.shared.u64 	%rd19, [%r23+-104];
	add.s64 	%rd20, %rd19, %rd18;
	ld.shared.u64 	%rd21, [%r23+-96];
	add.s64 	%rd22, %rd21, %rd20;
	ld.shared.u64 	%rd23, [%r23+-88];
	add.s64 	%rd24, %rd23, %rd22;
	ld.shared.u64 	%rd25, [%r23+-80];
	add.s64 	%rd26, %rd25, %rd24;
	ld.shared.u64 	%rd27, [%r23+-72];
	add.s64 	%rd28, %rd27, %rd26;
	ld.shared.u64 	%rd29, [%r23+-64];
	add.s64 	%rd30, %rd29, %rd28;
	ld.shared.u64 	%rd31, [%r23+-56];
	add.s64 	%rd32, %rd31, %rd30;
	ld.shared.u64 	%rd33, [%r23+-48];
	add.s64 	%rd34, %rd33, %rd32;
	ld.shared.u64 	%rd35, [%r23+-40];
	add.s64 	%rd36, %rd35, %rd34;
	ld.shared.u64 	%rd37, [%r23+-32];
	add.s64 	%rd38, %rd37, %rd36;
	ld.shared.u64 	%rd39, [%r23+-24];
	add.s64 	%rd40, %rd39, %rd38;
	ld.shared.u64 	%rd41, [%r23+-16];
	add.s64 	%rd42, %rd41, %rd40;
	ld.shared.u64 	%rd43, [%r23+-8];
	add.s64 	%rd44, %rd43, %rd42;
	ld.shared.u64 	%rd45, [%r23];
	add.s64 	%rd46, %rd45, %rd44;
	ld.shared.u64 	%rd47, [%r23+8];
	add.s64 	%rd48, %rd47, %rd46;
	ld.shared.u64 	%rd49, [%r23+16];
	add.s64 	%rd50, %rd49, %rd48;
	ld.shared.u64 	%rd51, [%r23+24];
	add.s64 	%rd52, %rd51, %rd50;
	ld.shared.u64 	%rd53, [%r23+32];
	add.s64 	%rd54, %rd53, %rd52;
	ld.shared.u64 	%rd55, [%r23+40];
	add.s64 	%rd56, %rd55, %rd54;
	ld.shared.u64 	%rd57, [%r23+48];
	add.s64 	%rd58, %rd57, %rd56;
	ld.shared.u64 	%rd59, [%r23+56];
	add.s64 	%rd60, %rd59, %rd58;
	ld.shared.u64 	%rd61, [%r23+64];
	add.s64 	%rd62, %rd61, %rd60;
	ld.shared.u64 	%rd63, [%r23+72];
	add.s64 	%rd64, %rd63, %rd62;
	ld.shared.u64 	%rd65, [%r23+80];
	add.s64 	%rd66, %rd65, %rd64;
	ld.shared.u64 	%rd67, [%r23+88];
	add.s64 	%rd68, %rd67, %rd66;
	ld.shared.u64 	%rd69, [%r23+96];
	add.s64 	%rd70, %rd69, %rd68;
	ld.shared.u64 	%rd71, [%r23+104];
	add.s64 	%rd72, %rd71, %rd70;
	ld.shared.u64 	%rd73, [%r23+112];
	add.s64 	%rd74, %rd73, %rd72;
	ld.shared.u64 	%rd75, [%r23+120];
	add.s64 	%rd80, %rd75, %rd74;
	add.s32 	%r26, %r26, 256;
	setp.ne.s32 	%p8, %r26, 8320;
	@%p8 bra 	$L__BB0_10;
	cvta.to.global.u64 	%rd76, %rd6;
	atom.global.add.u64 	%rd77, [%rd76], %rd80;
$L__BB0_12:
	ret;

}


// ===== COMPILED SASS (sm_100) =====

	.target	sm_100

	.elftype	@"ET_EXEC"


//--------------------- .note.nv.tkinfo           --------------------------
	.section	.note.nv.tkinfo,"",@"SHT_NOTE"
	.sectionflags	@"SHF_NOTE_NV_TKINFO"
	.tkinfo
        /*0018*/ 	.word	0x00000002
        /*0030*/ 	.string	""
        /*0030*/ 	.string	"ptxas"
        /*0030*/ 	.string	"Cuda compilation tools, release 13.0, V13.0.88"
        /*0030*/ 	.string	"Build cuda_13.0.r13.0/compiler.36424714_0"
        /*0030*/ 	.string	"-arch sm_100 -m 64 "



//--------------------- .note.nv.cuinfo           --------------------------
	.section	.note.nv.cuinfo,"",@"SHT_NOTE"
	.sectionflags	@"SHF_NOTE_NV_CUINFO"
        /*0018*/ 	.short	0x0002
        /*001a*/ 	.short	0x0064
        /*001c*/ 	.short	0x0082
	.zero		2


//--------------------- .nv.info                  --------------------------
	.section	.nv.info,"",@"SHT_CUDA_INFO"
	.align	4


	//----- nvinfo : EIATTR_REGCOUNT
	.align		4
        /*0000*/ 	.byte	0x04, 0x2f
        /*0002*/ 	.short	(.L_1 - .L_0)
	.align		4
.L_0:
        /*0004*/ 	.word	index@(_Z10sum_primesPiPy)
        /*0008*/ 	.word	0x0000001c


	//----- nvinfo : EIATTR_FRAME_SIZE
	.align		4
.L_1:
        /*000c*/ 	.byte	0x04, 0x11
        /*000e*/ 	.short	(.L_3 - .L_2)
	.align		4
.L_2:
        /*0010*/ 	.word	index@($__internal_0_$__cuda_sm20_dsqrt_rn_f64_mediumpath_v1)
        /*0014*/ 	.word	0x00000000


	//----- nvinfo : EIATTR_FRAME_SIZE
	.align		4
.L_3:
        /*0018*/ 	.byte	0x04, 0x11
        /*001a*/ 	.short	(.L_5 - .L_4)
	.align		4
.L_4:
        /*001c*/ 	.word	index@(_Z10sum_primesPiPy)
        /*0020*/ 	.word	0x00000000


	//----- nvinfo : EIATTR_MIN_STACK_SIZE
	.align		4
.L_5:
        /*0024*/ 	.byte	0x04, 0x12
        /*0026*/ 	.short	(.L_7 - .L_6)
	.align		4
.L_6:
        /*0028*/ 	.word	index@(_Z10sum_primesPiPy)
        /*002c*/ 	.word	0x00000000
.L_7:


//--------------------- .nv.compat                --------------------------
	.section	.nv.compat,"",@"SHT_CUDA_COMPAT_INFO"
	.align	4
        /*0000*/ 	.byte	0x02, 0x09, 0x00, 0x00, 0x02, 0x02, 0x01, 0x00, 0x02, 0x05, 0x05, 0x00, 0x03, 0x07, 0x01, 0x01
        /*0010*/ 	.byte	0x02, 0x03, 0x00, 0x00, 0x02, 0x06, 0x01, 0x00, 0x04, 0x0b, 0x08, 0x00, 0x01, 0x00, 0x00, 0x00
        /*0020*/ 	.byte	0x00, 0x00, 0x00, 0x00


//--------------------- .nv.info._Z10sum_primesPiPy --------------------------
	.section	.nv.info._Z10sum_primesPiPy,"",@"SHT_CUDA_INFO"
	.sectionflags	@""
	.align	4


	//----- nvinfo : EIATTR_CUDA_API_VERSION
	.align		4
        /*0000*/ 	.byte	0x04, 0x37
        /*0002*/ 	.short	(.L_9 - .L_8)
.L_8:
        /*0004*/ 	.word	0x00000082


	//----- nvinfo : EIATTR_KPARAM_INFO
	.align		4
.L_9:
        /*0008*/ 	.byte	0x04, 0x17
        /*000a*/ 	.short	(.L_11 - .L_10)
.L_10:
        /*000c*/ 	.word	0x00000000
        /*0010*/ 	.short	0x0001
        /*0012*/ 	.short	0x0008
        /*0014*/ 	.byte	0x00, 0xf5, 0x21, 0x00


	//----- nvinfo : EIATTR_KPARAM_INFO
	.align		4
.L_11:
        /*0018*/ 	.byte	0x04, 0x17
        /*001a*/ 	.short	(.L_13 - .L_12)
.L_12:
        /*001c*/ 	.word	0x00000000
        /*0020*/ 	.short	0x0000
        /*0022*/ 	.short	0x0000
        /*0024*/ 	.byte	0x00, 0xf5, 0x21, 0x00


	//----- nvinfo : EIATTR_SPARSE_MMA_MASK
	.align		4
.L_13:
        /*0028*/ 	.byte	0x03, 0x50
        /*002a*/ 	.short	0x0000


	//----- nvinfo : EIATTR_MAXREG_COUNT
	.align		4
        /*002c*/ 	.byte	0x03, 0x1b
        /*002e*/ 	.short	0x00ff


	//----- nvinfo : EIATTR_NUM_BARRIERS
	.align		4
        /*0030*/ 	.byte	0x02, 0x4c
        /*0032*/ 	.byte	0x01
	.zero		1


	//----- nvinfo : EIATTR_MERCURY_ISA_VERSION
	.align		4
        /*0034*/ 	.byte	0x03, 0x5f
        /*0036*/ 	.short	0x0101


	//----- nvinfo : EIATTR_VRC_CTA_INIT_COUNT
	.align		4
        /*0038*/ 	.byte	0x02, 0x4a
	.zero		1
	.zero		1


	//----- nvinfo : EIATTR_EXIT_INSTR_OFFSETS
	.align		4
        /*003c*/ 	.byte	0x04, 0x1c
        /*003e*/ 	.short	(.L_15 - .L_14)


	//   ....[0]....
.L_14:
        /*0040*/ 	.word	0x00000510


	//   ....[1]....
        /*0044*/ 	.word	0x000008c0


	//----- nvinfo : EIATTR_CRS_STACK_SIZE
	.align		4
.L_15:
        /*0048*/ 	.byte	0x04, 0x1e
        /*004a*/ 	.short	(.L_17 - .L_16)
.L_16:
        /*004c*/ 	.word	0x00000000


	//----- nvinfo : EIATTR_CBANK_PARAM_SIZE
	.align		4
.L_17:
        /*0050*/ 	.byte	0x03, 0x19
        /*0052*/ 	.short	0x0010


	//----- nvinfo : EIATTR_PARAM_CBANK
	.align		4
        /*0054*/ 	.byte	0x04, 0x0a
        /*0056*/ 	.short	(.L_19 - .L_18)
	.align		4
.L_18:
        /*0058*/ 	.word	index@(.nv.constant0._Z10sum_primesPiPy)
        /*005c*/ 	.short	0x0380
        /*005e*/ 	.short	0x0010


	//----- nvinfo : EIATTR_SW_WAR
	.align		4
.L_19:
        /*0060*/ 	.byte	0x04, 0x36
        /*0062*/ 	.short	(.L_21 - .L_20)
.L_20:
        /*0064*/ 	.word	0x00000008
.L_21:


//--------------------- .nv.callgraph             --------------------------
	.section	.nv.callgraph,"",@"SHT_CUDA_CALLGRAPH"
	.align	4
	.sectionentsize	8
	.align		4
        /*0000*/ 	.word	0x00000000
	.align		4
        /*0004*/ 	.word	0xffffffff
	.align		4
        /*0008*/ 	.word	0x00000000
	.align		4
        /*000c*/ 	.word	0xfffffffe
	.align		4
        /*0010*/ 	.word	0x00000000
	.align		4
        /*0014*/ 	.word	0xfffffffd
	.align		4
        /*0018*/ 	.word	0x00000000
	.align		4
        /*001c*/ 	.word	0xfffffffc


//--------------------- .text._Z10sum_primesPiPy  --------------------------
	.section	.text._Z10sum_primesPiPy,"ax",@progbits
	.align	128
        .global         _Z10sum_primesPiPy
        .type           _Z10sum_primesPiPy,@function
        .size           _Z10sum_primesPiPy,(.L_x_15 - _Z10sum_primesPiPy)
        .other          _Z10sum_primesPiPy,@"STO_CUDA_ENTRY STV_DEFAULT"
_Z10sum_primesPiPy:
.text._Z10sum_primesPiPy:
[----:B------:R-:W-:Y:S08]  /*0000*/  LDC R1, c[0x0][0x37c] ;  /* 0x0000df00ff017b82 */ /* 0x000ff00000000800 */
[----:B------:R-:W0:Y:S01]  /*0010*/  LDC.64 R2, c[0x0][0x380] ;  /* 0x0000e000ff027b82 */ /* 0x000e220000000a00 */
[----:B------:R-:W0:Y:S02]  /*0020*/  LDCU.64 UR6, c[0x0][0x358] ;  /* 0x00006b00ff0677ac */ /* 0x000e240008000a00 */
[----:B0-----:R0:W2:Y:S05]  /*0030*/  LDG.E R0, desc[UR6][R2.64] ;  /* 0x0000000602007981 */ /* 0x0010aa000c1e1900 */
[----:B------:R-:W1:Y:S01]  /*0040*/  S2UR UR8, SR_CTAID.X ;  /* 0x00000000000879c3 */ /* 0x000e620000002500 */
[----:B------:R-:W-:Y:S01]  /*0050*/  UMOV UR4, 0x400 ;  /* 0x0000040000047882 */ /* 0x000fe20000000000 */
[----:B------:R-:W-:Y:S01]  /*0060*/  BSSY.RECONVERGENT B0, `(.L_x_0) ;  /* 0x0000048000007945 */ /* 0x000fe20003800200 */
[----:B------:R-:W1:Y:S05]  /*0070*/  S2R R8, SR_TID.X ;  /* 0x0000000000087919 */ /* 0x000e6a0000002100 */
[----:B------:R-:W3:Y:S08]  /*0080*/  LDC R5, c[0x0][0x360] ;  /* 0x0000d800ff057b82 */ /* 0x000ef00000000800 */
[----:B------:R-:W4:Y:S01]  /*0090*/  S2UR UR5, SR_CgaCtaId ;  /* 0x00000000000579c3 */ /* 0x000f220000008800 */
[----:B---3--:R-:W-:-:S02]  /*00a0*/  IMAD.SHL.U32 R10, R5, 0x40, RZ ;  /* 0x00000040050a7824 */ /* 0x008fc400078e00ff */
[----:B-1----:R-:W-:Y:S01]  /*00b0*/  IMAD R4, R5, UR8, R8 ;  /* 0x0000000805047c24 */ /* 0x002fe2000f8e0208 */
[----:B----4-:R-:W-:-:S04]  /*00c0*/  ULEA UR4, UR5, UR4, 0x18 ;  /* 0x0000000405047291 */ /* 0x010fc8000f8ec0ff */
[----:B------:R-:W-:-:S04]  /*00d0*/  ISETP.GE.U32.AND P0, PT, R4, 0x2, PT ;  /* 0x000000020400780c */ /* 0x000fc80003f06070 */
[----:B0-----:R-:W-:Y:S02]  /*00e0*/  SEL R3, R10, RZ, !P0 ;  /* 0x000000ff0a037207 */ /* 0x001fe40004000000 */
[----:B------:R-:W-:-:S03]  /*00f0*/  LEA R9, R8, UR4, 0x3 ;  /* 0x0000000408097c11 */ /* 0x000fc6000f8e18ff */
[----:B------:R-:W-:Y:S02]  /*0100*/  IMAD.IADD R11, R4, 0x1, R3 ;  /* 0x00000001040b7824 */ /* 0x000fe400078e0203 */
[----:B------:R0:W-:Y:S03]  /*0110*/  STS.64 [R9], RZ ;  /* 0x000000ff09007388 */ /* 0x0001e60000000a00 */
[----:B--2---:R-:W-:-:S13]  /*0120*/  ISETP.GE.U32.AND P0, PT, R11, R0, PT ;  /* 0x000000000b00720c */ /* 0x004fda0003f06070 */
[----:B0-----:R-:W-:Y:S05]  /*0130*/  @P0 BRA `(.L_x_1) ;  /* 0x0000000000e80947 */ /* 0x001fea0003800000 */
[----:B------:R-:W-:-:S07]  /*0140*/  CS2R R12, SRZ ;  /* 0x00000000000c7805 */ /* 0x000fce000001ff00 */
.L_x_8:
[----:B0-----:R-:W0:Y:S01]  /*0150*/  I2F.F64.U32 R6, R11 ;  /* 0x0000000b00067312 */ /* 0x001e220000201800 */
[----:B------:R-:W-:Y:S01]  /*0160*/  IMAD.MOV.U32 R18, RZ, RZ, 0x0 ;  /* 0x00000000ff127424 */ /* 0x000fe200078e00ff */
[----:B------:R-:W-:Y:S01]  /*0170*/  BSSY.RECONVERGENT B1, `(.L_x_2) ;  /* 0x0000014000017945 */ /* 0x000fe20003800200 */
[----:B------:R-:W-:-:S05]  /*0180*/  IMAD.MOV.U32 R19, RZ, RZ, 0x3fd80000 ;  /* 0x3fd80000ff137424 */ /* 0x000fca00078e00ff */
[----:B0-----:R-:W0:Y:S01]  /*0190*/  MUFU.RSQ64H R15, R7 ;  /* 0x00000007000f7308 */ /* 0x001e220000001c00 */
[----:B------:R-:W-:-:S05]  /*01a0*/  VIADD R14, R7, 0xfcb00000 ;  /* 0xfcb00000070e7836 */ /* 0x000fca0000000000 */
[----:B------:R-:W-:Y:S01]  /*01b0*/  ISETP.GE.U32.AND P0, PT, R14, 0x7ca00000, PT ;  /* 0x7ca000000e00780c */ /* 0x000fe20003f06070 */
[----:B0-----:R-:W-:-:S08]  /*01c0*/  DMUL R2, R14, R14 ;  /* 0x0000000e0e027228 */ /* 0x001fd00000000000 */
[----:B------:R-:W-:-:S08]  /*01d0*/  DFMA R2, R6, -R2, 1 ;  /* 0x3ff000000602742b */ /* 0x000fd00000000802 */
[----:B------:R-:W-:Y:S02]  /*01e0*/  DFMA R18, R2, R18, 0.5 ;  /* 0x3fe000000212742b */ /* 0x000fe40000000012 */
[----:B------:R-:W-:-:S08]  /*01f0*/  DMUL R2, R14, R2 ;  /* 0x000000020e027228 */ /* 0x000fd00000000000 */
[----:B------:R-:W-:-:S08]  /*0200*/  DFMA R18, R18, R2, R14 ;  /* 0x000000021212722b */ /* 0x000fd0000000000e */
[----:B------:R-:W-:Y:S02]  /*0210*/  DMUL R4, R6, R18 ;  /* 0x0000001206047228 */ /* 0x000fe40000000000 */
[----:B------:R-:W-:Y:S02]  /*0220*/  VIADD R17, R19, 0xfff00000 ;  /* 0xfff0000013117836 */ /* 0x000fe40000000000 */
[----:B------:R-:W-:-:S04]  /*0230*/  IMAD.MOV.U32 R16, RZ, RZ, R18 ;  /* 0x000000ffff107224 */ /* 0x000fc800078e0012 */
[----:B------:R-:W-:-:S08]  /*0240*/  DFMA R2, R4, -R4, R6 ;  /* 0x800000040402722b */ /* 0x000fd00000000006 */
[----:B------:R-:W-:Y:S01]  /*0250*/  DFMA R20, R2, R16, R4 ;  /* 0x000000100214722b */ /* 0x000fe20000000004 */
[----:B------:R-:W-:Y:S10]  /*0260*/  @!P0 BRA `(.L_x_3) ;  /* 0x0000000000108947 */ /* 0x000ff40003800000 */
[----:B------:R-:W-:-:S07]  /*0270*/  MOV R20, 0x290 ;  /* 0x0000029000147802 */ /* 0x000fce0000000f00 */
[----:B------:R-:W-:Y:S05]  /*0280*/  CALL.REL.NOINC `($__internal_0_$__cuda_sm20_dsqrt_rn_f64_mediumpath_v1) ;  /* 0x0000000400907944 */ /* 0x000fea0003c00000 */
[----:B------:R-:W-:Y:S02]  /*0290*/  IMAD.MOV.U32 R20, RZ, RZ, R2 ;  /* 0x000000ffff147224 */ /* 0x000fe400078e0002 */
[----:B------:R-:W-:-:S07]  /*02a0*/  IMAD.MOV.U32 R21, RZ, RZ, R3 ;  /* 0x000000ffff157224 */ /* 0x000fce00078e0003 */
.L_x_3:
[----:B------:R-:W-:Y:S05]  /*02b0*/  BSYNC.RECONVERGENT B1 ;  /* 0x0000000000017941 */ /* 0x000fea0003800200 */
.L_x_2:
[----:B------:R-:W0:Y:S01]  /*02c0*/  F2I.U32.F64.TRUNC R21, R20 ;  /* 0x0000001400157311 */ /* 0x000e22000030d000 */
[----:B------:R-:W-:Y:S01]  /*02d0*/  BSSY.RECONVERGENT B1, `(.L_x_4) ;  /* 0x000001d000017945 */ /* 0x000fe20003800200 */
[----:B0-----:R-:W-:-:S13]  /*02e0*/  ISETP.GE.U32.AND P0, PT, R21, 0x2, PT ;  /* 0x000000021500780c */ /* 0x001fda0003f06070 */
[----:B------:R-:W-:Y:S05]  /*02f0*/  @!P0 BRA `(.L_x_5) ;  /* 0x00000000005c8947 */ /* 0x000fea0003800000 */
[----:B------:R-:W-:-:S07]  /*0300*/  IMAD.MOV.U32 R4, RZ, RZ, 0x2 ;  /* 0x00000002ff047424 */ /* 0x000fce00078e00ff */
.L_x_7:
[----:B------:R-:W0:Y:S01]  /*0310*/  I2F.U32.RP R5, R4 ;  /* 0x0000000400057306 */ /* 0x000e220000209000 */
[----:B------:R-:W-:-:S07]  /*0320*/  ISETP.NE.U32.AND P1, PT, R4, RZ, PT ;  /* 0x000000ff0400720c */ /* 0x000fce0003f25070 */
[----:B0-----:R-:W0:Y:S02]  /*0330*/  MUFU.RCP R5, R5 ;  /* 0x0000000500057308 */ /* 0x001e240000001000 */
[----:B0-----:R-:W-:-:S06]  /*0340*/  VIADD R2, R5, 0xffffffe ;  /* 0x0ffffffe05027836 */ /* 0x001fcc0000000000 */
[----:B------:R0:W1:Y:S02]  /*0350*/  F2I.FTZ.U32.TRUNC.NTZ R3, R2 ;  /* 0x0000000200037305 */ /* 0x000064000021f000 */
[----:B0-----:R-:W-:Y:S02]  /*0360*/  IMAD.MOV.U32 R2, RZ, RZ, RZ ;  /* 0x000000ffff027224 */ /* 0x001fe400078e00ff */
[----:B-1----:R-:W-:-:S04]  /*0370*/  IMAD.MOV R7, RZ, RZ, -R3 ;  /* 0x000000ffff077224 */ /* 0x002fc800078e0a03 */
[----:B------:R-:W-:-:S04]  /*0380*/  IMAD R7, R7, R4, RZ ;  /* 0x0000000407077224 */ /* 0x000fc800078e02ff */
[----:B------:R-:W-:-:S06]  /*0390*/  IMAD.HI.U32 R6, R3, R7, R2 ;  /* 0x0000000703067227 */ /* 0x000fcc00078e0002 */
[----:B------:R-:W-:-:S04]  /*03a0*/  IMAD.HI.U32 R6, R6, R11, RZ ;  /* 0x0000000b06067227 */ /* 0x000fc800078e00ff */
[----:B------:R-:W-:-:S04]  /*03b0*/  IMAD.MOV R6, RZ, RZ, -R6 ;  /* 0x000000ffff067224 */ /* 0x000fc800078e0a06 */
[----:B------:R-:W-:-:S05]  /*03c0*/  IMAD R3, R4, R6, R11 ;  /* 0x0000000604037224 */ /* 0x000fca00078e020b */
[----:B------:R-:W-:-:S13]  /*03d0*/  ISETP.GE.U32.AND P0, PT, R3, R4, PT ;  /* 0x000000040300720c */ /* 0x000fda0003f06070 */
[----:B------:R-:W-:-:S05]  /*03e0*/  @P0 IMAD.IADD R3, R3, 0x1, -R4 ;  /* 0x0000000103030824 */ /* 0x000fca00078e0a04 */
[----:B------:R-:W-:-:S13]  /*03f0*/  ISETP.GE.U32.AND P0, PT, R3, R4, PT ;  /* 0x000000040300720c */ /* 0x000fda0003f06070 */
[----:B------:R-:W-:Y:S01]  /*0400*/  @P0 IMAD.IADD R3, R3, 0x1, -R4 ;  /* 0x0000000103030824 */ /* 0x000fe200078e0a04 */
[----:B------:R-:W-:-:S04]  /*0410*/  @!P1 LOP3.LUT R3, RZ, R4, RZ, 0x33, !PT ;  /* 0x00000004ff039212 */ /* 0x000fc800078e33ff */
[----:B------:R-:W-:-:S13]  /*0420*/  ISETP.NE.AND P0, PT, R3, RZ, PT ;  /* 0x000000ff0300720c */ /* 0x000fda0003f05270 */
[----:B------:R-:W-:Y:S05]  /*0430*/  @!P0 BRA `(.L_x_6) ;  /* 0x0000000000188947 */ /* 0x000fea0003800000 */
[----:B------:R-:W-:-:S05]  /*0440*/  VIADD R4, R4, 0x1 ;  /* 0x0000000104047836 */ /* 0x000fca0000000000 */
[----:B------:R-:W-:-:S13]  /*0450*/  ISETP.GT.U32.AND P0, PT, R4, R21, PT ;  /* 0x000000150400720c */ /* 0x000fda0003f04070 */
[----:B------:R-:W-:Y:S05]  /*0460*/  @!P0 BRA `(.L_x_7) ;  /* 0xfffffffc00a88947 */ /* 0x000fea000383ffff */
.L_x_5:
[----:B------:R-:W-:-:S05]  /*0470*/  IADD3 R12, P0, PT, R11, R12, RZ ;  /* 0x0000000c0b0c7210 */ /* 0x000fca0007f1e0ff */
[----:B------:R-:W-:-:S05]  /*0480*/  IMAD.X R13, RZ, RZ, R13, P0 ;  /* 0x000000ffff0d7224 */ /* 0x000fca00000e060d */
[----:B------:R0:W-:Y:S03]  /*0490*/  STS.64 [R9], R12 ;  /* 0x0000000c09007388 */ /* 0x0001e60000000a00 */
.L_x_6:
[----:B------:R-:W-:Y:S05]  /*04a0*/  BSYNC.RECONVERGENT B1 ;  /* 0x0000000000017941 */ /* 0x000fea0003800200 */
.L_x_4:
[----:B------:R-:W-:-:S05]  /*04b0*/  IMAD.IADD R11, R10, 0x1, R11 ;  /* 0x000000010a0b7824 */ /* 0x000fca00078e020b */
[----:B------:R-:W-:-:S13]  /*04c0*/  ISETP.GE.U32.AND P0, PT, R11, R0, PT ;  /* 0x000000000b00720c */ /* 0x000fda0003f06070 */
[----:B------:R-:W-:Y:S05]  /*04d0*/  @!P0 BRA `(.L_x_8) ;  /* 0xfffffffc001c8947 */ /* 0x000fea000383ffff */
.L_x_1:
[----:B------:R-:W-:Y:S05]  /*04e0*/  BSYNC.RECONVERGENT B0 ;  /* 0x0000000000007941 */ /* 0x000fea0003800200 */
.L_x_0:
[----:B------:R-:W-:Y:S01]  /*04f0*/  BAR.SYNC.DEFER_BLOCKING 0x0 ;  /* 0x0000000000007b1d */ /* 0x000fe20000010000 */
[----:B------:R-:W-:-:S13]  /*0500*/  ISETP.NE.AND P0, PT, R8, RZ, PT ;  /* 0x000000ff0800720c */ /* 0x000fda0003f05270 */
[----:B------:R-:W-:Y:S05]  /*0510*/  @P0 EXIT ;  /* 0x000000000000094d */ /* 0x000fea0003800000 */
[----:B------:R-:W-:Y:S02]  /*0520*/  IMAD.MOV.U32 R3, RZ, RZ, RZ ;  /* 0x000000ffff037224 */ /* 0x000fe400078e00ff */
[----:B------:R-:W-:Y:S02]  /*0530*/  IMAD.MOV.U32 R25, RZ, RZ, RZ ;  /* 0x000000ffff197224 */ /* 0x000fe400078e00ff */
[----:B------:R-:W-:-:S07]  /*0540*/  IMAD.MOV.U32 R0, RZ, RZ, 0x80 ;  /* 0x00000080ff007424 */ /* 0x000fce00078e00ff */
.L_x_9:
[----:B------:R-:W1:Y:S04]  /*0550*/  LDS.128 R4, [R0+UR4+-0x80] ;  /* 0xffff800400047984 */ /* 0x000e680008000c00 */
[----:B0-----:R-:W0:Y:S04]  /*0560*/  LDS.128 R8, [R0+UR4+-0x70] ;  /* 0xffff900400087984 */ /* 0x001e280008000c00 */
[----:B------:R-:W2:Y:S04]  /*0570*/  LDS.128 R12, [R0+UR4+-0x60] ;  /* 0xffffa004000c7984 */ /* 0x000ea80008000c00 */
[----:B------:R-:W3:Y:S04]  /*0580*/  LDS.128 R16, [R0+UR4+-0x50] ;  /* 0xffffb00400107984 */ /* 0x000ee80008000c00 */
[----:B------:R-:W4:Y:S01]  /*0590*/  LDS.128 R20, [R0+UR4+-0x40] ;  /* 0xffffc00400147984 */ /* 0x000f220008000c00 */
[----:B-1----:R-:W-:-:S04]  /*05a0*/  IADD3 R3, P0, P1, R6, R4, R3 ;  /* 0x0000000406037210 */ /* 0x002fc8000791e003 */
[----:B------:R-:W-:Y:S02]  /*05b0*/  IADD3.X R25, PT, PT, R7, R5, R25, P0, P1 ;  /* 0x0000000507197210 */ /* 0x000fe400007e2419 */
[----:B------:R-:W1:Y:S01]  /*05c0*/  LDS.128 R4, [R0+UR4+-0x30] ;  /* 0xffffd00400047984 */ /* 0x000e620008000c00 */
[----:B0-----:R-:W-:-:S04]  /*05d0*/  IADD3 R3, P0, P1, R10, R8, R3 ;  /* 0x000000080a037210 */ /* 0x001fc8000791e003 */
[----:B------:R-:W-:Y:S02]  /*05e0*/  IADD3.X R25, PT, PT, R11, R9, R25, P0, P1 ;  /* 0x000000090b197210 */ /* 0x000fe400007e2419 */
[----:B--2---:R-:W-:Y:S01]  /*05f0*/  IADD3 R3, P0, P1, R14, R12, R3 ;  /* 0x0000000c0e037210 */ /* 0x004fe2000791e003 */
[----:B------:R-:W0:Y:S03]  /*0600*/  LDS.128 R8, [R0+UR4+-0x20] ;  /* 0xffffe00400087984 */ /* 0x000e260008000c00 */
[----:B------:R-:W-:Y:S02]  /*0610*/  IADD3.X R25, PT, PT, R15, R13, R25, P0, P1 ;  /* 0x0000000d0f197210 */ /* 0x000fe400007e2419 */
[----:B------:R-:W2:Y:S01]  /*0620*/  LDS.128 R12, [R0+UR4+-0x10] ;  /* 0xfffff004000c7984 */ /* 0x000ea20008000c00 */
[----:B---3--:R-:W-:-:S04]  /*0630*/  IADD3 R3, P0, P1, R18, R16, R3 ;  /* 0x0000001012037210 */ /* 0x008fc8000791e003 */
[----:B------:R-:W-:Y:S02]  /*0640*/  IADD3.X R25, PT, PT, R19, R17, R25, P0, P1 ;  /* 0x0000001113197210 */ /* 0x000fe400007e2419 */
[----:B------:R-:W3:Y:S01]  /*0650*/  LDS.128 R16, [R0+UR4] ;  /* 0x0000000400107984 */ /* 0x000ee20008000c00 */
[----:B----4-:R-:W-:-:S04]  /*0660*/  IADD3 R3, P0, P1, R22, R20, R3 ;  /* 0x0000001416037210 */ /* 0x010fc8000791e003 */
[----:B------:R-:W-:Y:S02]  /*0670*/  IADD3.X R25, PT, PT, R23, R21, R25, P0, P1 ;  /* 0x0000001517197210 */ /* 0x000fe400007e2419 */
[----:B------:R-:W4:Y:S01]  /*0680*/  LDS.128 R20, [R0+UR4+0x10] ;  /* 0x0000100400147984 */ /* 0x000f220008000c00 */
[----:B-1----:R-:W-:-:S04]  /*0690*/  IADD3 R3, P0, P1, R6, R4, R3 ;  /* 0x0000000406037210 */ /* 0x002fc8000791e003 */
[----:B------:R-:W-:Y:S02]  /*06a0*/  IADD3.X R25, PT, PT, R7, R5, R25, P0, P1 ;  /* 0x0000000507197210 */ /* 0x000fe400007e2419 */
[----:B------:R-:W1:Y:S01]  /*06b0*/  LDS.128 R4, [R0+UR4+0x20] ;  /* 0x0000200400047984 */ /* 0x000e620008000c00 */
[----:B0-----:R-:W-:-:S04]  /*06c0*/  IADD3 R3, P0, P1, R10, R8, R3 ;  /* 0x000000080a037210 */ /* 0x001fc8000791e003 */
[----:B------:R-:W-:Y:S02]  /*06d0*/  IADD3.X R25, PT, PT, R11, R9, R25, P0, P1 ;  /* 0x000000090b197210 */ /* 0x000fe400007e2419 */
[----:B--2---:R-:W-:Y:S01]  /*06e0*/  IADD3 R3, P0, P1, R14, R12, R3 ;  /* 0x0000000c0e037210 */ /* 0x004fe2000791e003 */
[----:B------:R-:W0:Y:S03]  /*06f0*/  LDS.128 R8, [R0+UR4+0x30] ;  /* 0x0000300400087984 */ /* 0x000e260008000c00 */
[----:B------:R-:W-:Y:S02]  /*0700*/  IADD3.X R25, PT, PT, R15, R13, R25, P0, P1 ;  /* 0x0000000d0f197210 */ /* 0x000fe400007e2419 */
[----:B---3--:R-:W-:Y:S01]  /*0710*/  IADD3 R3, P0, P1, R18, R16, R3 ;  /* 0x0000001012037210 */ /* 0x008fe2000791e003 */
[----:B------:R-:W2:Y:S03]  /*0720*/  LDS.128 R12, [R0+UR4+0x40] ;  /* 0x00004004000c7984 */ /* 0x000ea60008000c00 */
[----:B------:R-:W-:-:S02]  /*0730*/  IADD3.X R25, PT, PT, R19, R17, R25, P0, P1 ;  /* 0x0000001113197210 */ /* 0x000fc400007e2419 */
[----:B------:R-:W3:Y:S01]  /*0740*/  LDS.128 R16, [R0+UR4+0x50] ;  /* 0x0000500400107984 */ /* 0x000ee20008000c00 */
[----:B----4-:R-:W-:-:S04]  /*0750*/  IADD3 R3, P0, P1, R22, R20, R3 ;  /* 0x0000001416037210 */ /* 0x010fc8000791e003 */
[----:B------:R-:W-:Y:S02]  /*0760*/  IADD3.X R25, PT, PT, R23, R21, R25, P0, P1 ;  /* 0x0000001517197210 */ /* 0x000fe400007e2419 */
[----:B------:R-:W4:Y:S01]  /*0770*/  LDS.128 R20, [R0+UR4+0x60] ;  /* 0x0000600400147984 */ /* 0x000f220008000c00 */
[----:B-1----:R-:W-:-:S04]  /*0780*/  IADD3 R3, P0, P1, R6, R4, R3 ;  /* 0x0000000406037210 */ /* 0x002fc8000791e003 */
[----:B------:R-:W-:Y:S02]  /*0790*/  IADD3.X R25, PT, PT, R7, R5, R25, P0, P1 ;  /* 0x0000000507197210 */ /* 0x000fe400007e2419 */
[----:B------:R1:W5:Y:S01]  /*07a0*/  LDS.128 R4, [R0+UR4+0x70] ;  /* 0x0000700400047984 */ /* 0x0003620008000c00 */
[----:B0-----:R-:W-:-:S04]  /*07b0*/  IADD3 R3, P0, P1, R10, R8, R3 ;  /* 0x000000080a037210 */ /* 0x001fc8000791e003 */
[----:B------:R-:W-:Y:S01]  /*07c0*/  IADD3.X R9, PT, PT, R11, R9, R25, P0, P1 ;  /* 0x000000090b097210 */ /* 0x000fe200007e2419 */
[----:B-1----:R-:W-:Y:S01]  /*07d0*/  VIADD R0, R0, 0x100 ;  /* 0x0000010000007836 */ /* 0x002fe20000000000 */
[----:B--2---:R-:W-:-:S04]  /*07e0*/  IADD3 R3, P2, P3, R14, R12, R3 ;  /* 0x0000000c0e037210 */ /* 0x004fc80007b5e003 */
[----:B------:R-:W-:Y:S02]  /*07f0*/  IADD3.X R13, PT, PT, R15, R13, R9, P2, P3 ;  /* 0x0000000d0f0d7210 */ /* 0x000fe400017e6409 */
[----:B---3--:R-:W-:-:S04]  /*0800*/  IADD3 R3, P1, P0, R18, R16, R3 ;  /* 0x0000001012037210 */ /* 0x008fc8000783e003 */
[----:B------:R-:W-:Y:S02]  /*0810*/  IADD3.X R17, PT, PT, R19, R17, R13, P1, P0 ;  /* 0x0000001113117210 */ /* 0x000fe40000fe040d */
[----:B------:R-:W-:Y:S02]  /*0820*/  ISETP.NE.AND P0, PT, R0, 0x2080, PT ;  /* 0x000020800000780c */ /* 0x000fe40003f05270 */
[----:B----4-:R-:W-:-:S04]  /*0830*/  IADD3 R3, P2, P3, R22, R20, R3 ;  /* 0x0000001416037210 */ /* 0x010fc80007b5e003 */
[----:B------:R-:W-:Y:S02]  /*0840*/  IADD3.X R21, PT, PT, R23, R21, R17, P2, P3 ;  /* 0x0000001517157210 */ /* 0x000fe400017e6411 */
[----:B-----5:R-:W-:-:S04]  /*0850*/  IADD3 R3, P1, P4, R6, R4, R3 ;  /* 0x0000000406037210 */ /* 0x020fc80007c3e003 */
[----:B------:R-:W-:Y:S01]  /*0860*/  IADD3.X R25, PT, PT, R7, R5, R21, P1, P4 ;  /* 0x0000000507197210 */ /* 0x000fe20000fe8415 */
[----:B------:R-:W-:Y:S08]  /*0870*/  @P0 BRA `(.L_x_9) ;  /* 0xfffffffc00340947 */ /* 0x000ff0000383ffff */
[----:B------:R-:W0:Y:S01]  /*0880*/  LDC.64 R4, c[0x0][0x388] ;  /* 0x0000e200ff047b82 */ /* 0x000e220000000a00 */
[----:B------:R-:W-:Y:S02]  /*0890*/  IMAD.MOV.U32 R2, RZ, RZ, R3 ;  /* 0x000000ffff027224 */ /* 0x000fe400078e0003 */
[----:B------:R-:W-:-:S05]  /*08a0*/  IMAD.MOV.U32 R3, RZ, RZ, R25 ;  /* 0x000000ffff037224 */ /* 0x000fca00078e0019 */
[----:B0-----:R-:W-:Y:S01]  /*08b0*/  REDG.E.ADD.64.STRONG.GPU desc[UR6][R4.64], R2 ;  /* 0x000000020400798e */ /* 0x001fe2000c12e506 */
[----:B------:R-:W-:Y:S05]  /*08c0*/  EXIT ;  /* 0x000000000000794d */ /* 0x000fea0003800000 */
        .weak           $__internal_0_$__cuda_sm20_dsqrt_rn_f64_mediumpath_v1
        .type           $__internal_0_$__cuda_sm20_dsqrt_rn_f64_mediumpath_v1,@function
        .size           $__internal_0_$__cuda_sm20_dsqrt_rn_f64_mediumpath_v1,(.L_x_15 - $__internal_0_$__cuda_sm20_dsqrt_rn_f64_mediumpath_v1)
$__internal_0_$__cuda_sm20_dsqrt_rn_f64_mediumpath_v1:
[----:B------:R-:W-:Y:S01]  /*08d0*/  ISETP.GE.U32.AND P0, PT, R14, -0x3400000, PT ;  /* 0xfcc000000e00780c */ /* 0x000fe20003f06070 */
[----:B------:R-:W-:Y:S01]  /*08e0*/  BSSY.RECONVERGENT B2, `(.L_x_10) ;  /* 0x0000024000027945 */ /* 0x000fe20003800200 */
[----:B------:R-:W-:-:S11]  /*08f0*/  IMAD.MOV.U32 R16, RZ, RZ, R18 ;  /* 0x000000ffff107224 */ /* 0x000fd600078e0012 */
[----:B------:R-:W-:Y:S05]  /*0900*/  @!P0 BRA `(.L_x_11) ;  /* 0x0000000000208947 */ /* 0x000fea0003800000 */
[----:B------:R-:W-:-:S10]  /*0910*/  DFMA.RM R16, R2, R16, R4 ;  /* 0x000000100210722b */ /* 0x000fd40000004004 */
[----:B------:R-:W-:-:S05]  /*0920*/  IADD3 R2, P0, PT, R16, 0x1, RZ ;  /* 0x0000000110027810 */ /* 0x000fca0007f1e0ff */
[----:B------:R-:W-:-:S06]  /*0930*/  IMAD.X R3, RZ, RZ, R17, P0 ;  /* 0x000000ffff037224 */ /* 0x000fcc00000e0611 */
[----:B------:R-:W-:-:S08]  /*0940*/  DFMA.RP R6, -R16, R2, R6 ;  /* 0x000000021006722b */ /* 0x000fd00000008106 */
[----:B------:R-:W-:-:S06]  /*0950*/  DSETP.GT.AND P0, PT, R6, RZ, PT ;  /* 0x000000ff0600722a */ /* 0x000fcc0003f04000 */
[----:B------:R-:W-:Y:S02]  /*0960*/  FSEL R2, R2, R16, P0 ;  /* 0x0000001002027208 */ /* 0x000fe40000000000 */
[----:B------:R-:W-:Y:S01]  /*0970*/  FSEL R3, R3, R17, P0 ;  /* 0x0000001103037208 */ /* 0x000fe20000000000 */
[----:B------:R-:W-:Y:S06]  /*0980*/  BRA `(.L_x_12) ;  /* 0x0000000000647947 */ /* 0x000fec0003800000 */
.L_x_11:
[----:B------:R-:W-:-:S14]  /*0990*/  DSETP.NE.AND P0, PT, R6, RZ, PT ;  /* 0x000000ff0600722a */ /* 0x000fdc0003f05000 */
[----:B------:R-:W-:Y:S05]  /*09a0*/  @!P0 BRA `(.L_x_13) ;  /* 0x0000000000588947 */ /* 0x000fea0003800000 */
[----:B------:R-:W-:-:S13]  /*09b0*/  ISETP.GE.AND P0, PT, R7, RZ, PT ;  /* 0x000000ff0700720c */ /* 0x000fda0003f06270 */
[----:B------:R-:W-:Y:S02]  /*09c0*/  @!P0 IMAD.MOV.U32 R2, RZ, RZ, 0x0 ;  /* 0x00000000ff028424 */ /* 0x000fe400078e00ff */
[----:B------:R-:W-:Y:S01]  /*09d0*/  @!P0 IMAD.MOV.U32 R3, RZ, RZ, -0x80000 ;  /* 0xfff80000ff038424 */ /* 0x000fe200078e00ff */
[----:B------:R-:W-:Y:S06]  /*09e0*/  @!P0 BRA `(.L_x_12) ;  /* 0x00000000004c8947 */ /* 0x000fec0003800000 */
[----:B------:R-:W-:-:S13]  /*09f0*/  ISETP.GT.AND P0, PT, R7, 0x7fefffff, PT ;  /* 0x7fefffff0700780c */ /* 0x000fda0003f04270 */
[----:B------:R-:W-:Y:S05]  /*0a00*/  @P0 BRA `(.L_x_13) ;  /* 0x0000000000400947 */ /* 0x000fea0003800000 */
[----:B------:R-:W-:Y:S01]  /*0a10*/  DMUL R2, R6, 8.11296384146066816958e+31 ;  /* 0x4690000006027828 */ /* 0x000fe20000000000 */
[----:B------:R-:W-:Y:S02]  /*0a20*/  IMAD.MOV.U32 R4, RZ, RZ, RZ ;  /* 0x000000ffff047224 */ /* 0x000fe400078e00ff */
[----:B------:R-:W-:Y:S02]  /*0a30*/  IMAD.MOV.U32 R14, RZ, RZ, 0x0 ;  /* 0x00000000ff0e7424 */ /* 0x000fe400078e00ff */
[----:B------:R-:W-:Y:S01]  /*0a40*/  IMAD.MOV.U32 R15, RZ, RZ, 0x3fd80000 ;  /* 0x3fd80000ff0f7424 */ /* 0x000fe200078e00ff */
[----:B------:R-:W0:Y:S02]  /*0a50*/  MUFU.RSQ64H R5, R3 ;  /* 0x0000000300057308 */ /* 0x000e240000001c00 */
[----:B0-----:R-:W-:-:S08]  /*0a60*/  DMUL R6, R4, R4 ;  /* 0x0000000404067228 */ /* 0x001fd00000000000 */
[----:B------:R-:W-:-:S08]  /*0a70*/  DFMA R6, R2, -R6, 1 ;  /* 0x3ff000000206742b */ /* 0x000fd00000000806 */
[----:B------:R-:W-:Y:S02]  /*0a80*/  DFMA R14, R6, R14, 0.5 ;  /* 0x3fe00000060e742b */ /* 0x000fe4000000000e */
[----:B------:R-:W-:-:S08]  /*0a90*/  DMUL R6, R4, R6 ;  /* 0x0000000604067228 */ /* 0x000fd00000000000 */
[----:B------:R-:W-:-:S08]  /*0aa0*/  DFMA R6, R14, R6, R4 ;  /* 0x000000060e06722b */ /* 0x000fd00000000004 */
[----:B------:R-:W-:Y:S02]  /*0ab0*/  DMUL R4, R2, R6 ;  /* 0x0000000602047228 */ /* 0x000fe40000000000 */
[----:B------:R-:W-:-:S06]  /*0ac0*/  VIADD R7, R7, 0xfff00000 ;  /* 0xfff0000007077836 */ /* 0x000fcc0000000000 */
[----:B------:R-:W-:-:S08]  /*0ad0*/  DFMA R14, R4, -R4, R2 ;  /* 0x80000004040e722b */ /* 0x000fd00000000002 */
[----:B------:R-:W-:-:S10]  /*0ae0*/  DFMA R2, R6, R14, R4 ;  /* 0x0000000e0602722b */ /* 0x000fd40000000004 */
[----:B------:R-:W-:Y:S01]  /*0af0*/  VIADD R3, R3, 0xfcb00000 ;  /* 0xfcb0000003037836 */ /* 0x000fe20000000000 */
[----:B------:R-:W-:Y:S06]  /*0b00*/  BRA `(.L_x_12) ;  /* 0x0000000000047947 */ /* 0x000fec0003800000 */
.L_x_13:
[----:B------:R-:W-:-:S11]  /*0b10*/  DADD R2, R6, R6 ;  /* 0x0000000006027229 */ /* 0x000fd60000000006 */
.L_x_12:
[----:B------:R-:W-:Y:S05]  /*0b20*/  BSYNC.RECONVERGENT B2 ;  /* 0x0000000000027941 */ /* 0x000fea0003800200 */
.L_x_10:
[----:B------:R-:W-:-:S04]  /*0b30*/  IMAD.MOV.U32 R21, RZ, RZ, 0x0 ;  /* 0x00000000ff157424 */ /* 0x000fc800078e00ff */
[----:B------:R-:W-:Y:S05]  /*0b40*/  RET.REL.NODEC R20 `(_Z10sum_primesPiPy) ;  /* 0xfffffff4142c7950 */ /* 0x000fea0003c3ffff */
.L_x_14:
[----:B------:R-:W-:-:S00]  /*0b50*/  BRA `(.L_x_14) ;  /* 0xfffffffc00fc7947 */ /* 0x000fc0000383ffff */
[----:B------:R-:W-:-:S00]  /*0b60*/  NOP ;  /* 0x0000000000007918 */ /* 0x000fc00000000000 */
        /* <DEDUP_REMOVED lines=9> */
.L_x_15:


//--------------------- .nv.shared._Z10sum_primesPiPy --------------------------
	.section	.nv.shared._Z10sum_primesPiPy,"aw",@nobits
	.sectionflags	@""
	.align	8
.nv.shared._Z10sum_primesPiPy:
	.zero		9216


//--------------------- .nv.shared.reserved.0     --------------------------
	.section	.nv.shared.reserved.0,"aw",@nobits
	.weak		__nv_reservedSMEM_offset_0_alias
	.size		__nv_reservedSMEM_offset_0_alias, 0, 64
	.other		__nv_reservedSMEM_offset_0_alias,@"STO_CUDA_RESERVED_SHARED STV_DEFAULT"
__nv_reservedSMEM_offset_0_alias:
	.zero		0
	.zero		64


//--------------------- .nv.constant0._Z10sum_primesPiPy --------------------------
	.section	.nv.constant0._Z10sum_primesPiPy,"a",@progbits
	.sectionflags	@""
	.align	4
.nv.constant0._Z10sum_primesPiPy:
	.zero		912


//--------------------- SYMBOLS --------------------------

	.type		.nv.reservedSmem.offset0,@object
	.size		.nv.reservedSmem.offset0,0x4
	.type		.nv.reservedSmem.cap,@object
	.size		.nv.reservedSmem.cap,0x4
